//
// Generated by NVIDIA NVVM Compiler
//
// Compiler Build ID: CL-36424714
// Cuda compilation tools, release 13.0, V13.0.88
// Based on NVVM 20.0.0
//

.version 9.0
.target sm_100
.address_size 64

	// .globl	_Z12transpose_v0PKfPfii
// _ZZ12transpose_v3ILi32EEvPKfPfiiE4tile has been demoted
// _ZZ12transpose_v4ILi32EEvPKfPfiiE4tile has been demoted
// _ZZ12transpose_v5ILi32EEvPKfPfiiE4tile has been demoted

.visible .entry _Z12transpose_v0PKfPfii(
	.param .u64 .ptr .align 1 _Z12transpose_v0PKfPfii_param_0,
	.param .u64 .ptr .align 1 _Z12transpose_v0PKfPfii_param_1,
	.param .u32 _Z12transpose_v0PKfPfii_param_2,
	.param .u32 _Z12transpose_v0PKfPfii_param_3
)
{
	.reg .pred 	%p<4>;
	.reg .b32 	%r<15>;
	.reg .b32 	%f<2>;
	.reg .b64 	%rd<9>;

	ld.param.u64 	%rd1, [_Z12transpose_v0PKfPfii_param_0];
	ld.param.u64 	%rd2, [_Z12transpose_v0PKfPfii_param_1];
	ld.param.u32 	%r3, [_Z12transpose_v0PKfPfii_param_2];
	ld.param.u32 	%r5, [_Z12transpose_v0PKfPfii_param_3];
	mov.u32 	%r6, %ctaid.x;
	mov.u32 	%r7, %ntid.x;
	mov.u32 	%r8, %tid.x;
	mad.lo.s32 	%r1, %r6, %r7, %r8;
	mov.u32 	%r9, %ctaid.y;
	mov.u32 	%r10, %ntid.y;
	mov.u32 	%r11, %tid.y;
	mad.lo.s32 	%r12, %r9, %r10, %r11;
	setp.ge.s32 	%p1, %r1, %r3;
	setp.ge.s32 	%p2, %r12, %r5;
	or.pred  	%p3, %p1, %p2;
	@%p3 bra 	$L__BB0_2;
	cvta.to.global.u64 	%rd3, %rd1;
	cvta.to.global.u64 	%rd4, %rd2;
	mad.lo.s32 	%r13, %r5, %r1, %r12;
	mul.wide.s32 	%rd5, %r13, 4;
	add.s64 	%rd6, %rd3, %rd5;
	ld.global.f32 	%f1, [%rd6];
	mad.lo.s32 	%r14, %r3, %r12, %r1;
	mul.wide.s32 	%rd7, %r14, 4;
	add.s64 	%rd8, %rd4, %rd7;
	st.global.f32 	[%rd8], %f1;
$L__BB0_2:
	ret;

}
	// .globl	_Z12transpose_v1PKfPfii
.visible .entry _Z12transpose_v1PKfPfii(
	.param .u64 .ptr .align 1 _Z12transpose_v1PKfPfii_param_0,
	.param .u64 .ptr .align 1 _Z12transpose_v1PKfPfii_param_1,
	.param .u32 _Z12transpose_v1PKfPfii_param_2,
	.param .u32 _Z12transpose_v1PKfPfii_param_3
)
{
	.reg .pred 	%p<4>;
	.reg .b32 	%r<13>;
	.reg .b32 	%f<2>;
	.reg .b64 	%rd<9>;

	ld.param.u64 	%rd1, [_Z12transpose_v1PKfPfii_param_0];
	ld.param.u64 	%rd2, [_Z12transpose_v1PKfPfii_param_1];
	ld.param.u32 	%r3, [_Z12transpose_v1PKfPfii_param_2];
	ld.param.u32 	%r4, [_Z12transpose_v1PKfPfii_param_3];
	mov.u32 	%r5, %ctaid.x;
	mov.u32 	%r6, %ntid.x;
	mov.u32 	%r7, %tid.x;
	mad.lo.s32 	%r1, %r5, %r6, %r7;
	mov.u32 	%r8, %ctaid.y;
	mov.u32 	%r9, %ntid.y;
	mov.u32 	%r10, %tid.y;
	mad.lo.s32 	%r2, %r8, %r9, %r10;
	setp.ge.s32 	%p1, %r2, %r3;
	setp.ge.s32 	%p2, %r1, %r4;
	or.pred  	%p3, %p1, %p2;
	@%p3 bra 	$L__BB1_2;
	cvta.to.global.u64 	%rd3, %rd1;
	cvta.to.global.u64 	%rd4, %rd2;
	mad.lo.s32 	%r11, %r4, %r2, %r1;
	mul.wide.s32 	%rd5, %r11, 4;
	add.s64 	%rd6, %rd3, %rd5;
	ld.global.f32 	%f1, [%rd6];
	mad.lo.s32 	%r12, %r3, %r1, %r2;
	mul.wide.s32 	%rd7, %r12, 4;
	add.s64 	%rd8, %rd4, %rd7;
	st.global.f32 	[%rd8], %f1;
$L__BB1_2:
	ret;

}
	// .globl	_Z12transpose_v2PKfPfii
.visible .entry _Z12transpose_v2PKfPfii(
	.param .u64 .ptr .align 1 _Z12transpose_v2PKfPfii_param_0,
	.param .u64 .ptr .align 1 _Z12transpose_v2PKfPfii_param_1,
	.param .u32 _Z12transpose_v2PKfPfii_param_2,
	.param .u32 _Z12transpose_v2PKfPfii_param_3
)
{
	.reg .pred 	%p<4>;
	.reg .b32 	%r<13>;
	.reg .b32 	%f<2>;
	.reg .b64 	%rd<8>;

	ld.param.u64 	%rd1, [_Z12transpose_v2PKfPfii_param_0];
	ld.param.u64 	%rd2, [_Z12transpose_v2PKfPfii_param_1];
	ld.param.u32 	%r3, [_Z12transpose_v2PKfPfii_param_2];
	ld.param.u32 	%r4, [_Z12transpose_v2PKfPfii_param_3];
	mov.u32 	%r5, %ctaid.x;
	mov.u32 	%r6, %ntid.x;
	mov.u32 	%r7, %tid.x;
	mad.lo.s32 	%r1, %r5, %r6, %r7;
	mov.u32 	%r8, %ctaid.y;
	mov.u32 	%r9, %ntid.y;
	mov.u32 	%r10, %tid.y;
	mad.lo.s32 	%r2, %r8, %r9, %r10;
	setp.ge.s32 	%p1, %r2, %r3;
	setp.ge.s32 	%p2, %r1, %r4;
	or.pred  	%p3, %p1, %p2;
	@%p3 bra 	$L__BB2_2;
	cvta.to.global.u64 	%rd4, %rd2;
	mad.lo.s32 	%r11, %r4, %r2, %r1;
	mul.wide.s32 	%rd5, %r11, 4;
	add.s64 	%rd3, %rd1, %rd5;
	// begin inline asm
	ld.global.nc.f32 %f1, [%rd3];
	// end inline asm
	mad.lo.s32 	%r12, %r3, %r1, %r2;
	mul.wide.s32 	%rd6, %r12, 4;
	add.s64 	%rd7, %rd4, %rd6;
	st.global.f32 	[%rd7], %f1;
$L__BB2_2:
	ret;

}
	// .globl	_Z12transpose_v3ILi32EEvPKfPfii
.visible .entry _Z12transpose_v3ILi32EEvPKfPfii(
	.param .u64 .ptr .align 1 _Z12transpose_v3ILi32EEvPKfPfii_param_0,
	.param .u64 .ptr .align 1 _Z12transpose_v3ILi32EEvPKfPfii_param_1,
	.param .u32 _Z12transpose_v3ILi32EEvPKfPfii_param_2,
	.param .u32 _Z12transpose_v3ILi32EEvPKfPfii_param_3
)
{
	.reg .pred 	%p<7>;
	.reg .b32 	%r<27>;
	.reg .b32 	%f<3>;
	.reg .b64 	%rd<9>;
	// demoted variable
	.shared .align 4 .b8 _ZZ12transpose_v3ILi32EEvPKfPfiiE4tile[4096];
	ld.param.u64 	%rd1, [_Z12transpose_v3ILi32EEvPKfPfii_param_0];
	ld.param.u64 	%rd2, [_Z12transpose_v3ILi32EEvPKfPfii_param_1];
	ld.param.u32 	%r11, [_Z12transpose_v3ILi32EEvPKfPfii_param_2];
	ld.param.u32 	%r10, [_Z12transpose_v3ILi32EEvPKfPfii_param_3];
	mov.u32 	%r12, %ctaid.x;
	shl.b32 	%r1, %r12, 5;
	mov.u32 	%r2, %tid.x;
	add.s32 	%r3, %r1, %r2;
	mov.u32 	%r13, %ctaid.y;
	shl.b32 	%r4, %r13, 5;
	mov.u32 	%r5, %tid.y;
	add.s32 	%r14, %r4, %r5;
	setp.ge.s32 	%p1, %r3, %r10;
	setp.ge.s32 	%p2, %r14, %r11;
	or.pred  	%p3, %p1, %p2;
	@%p3 bra 	$L__BB3_2;
	cvta.to.global.u64 	%rd3, %rd1;
	mad.lo.s32 	%r15, %r10, %r14, %r3;
	mul.wide.s32 	%rd4, %r15, 4;
	add.s64 	%rd5, %rd3, %rd4;
	ld.global.f32 	%f1, [%rd5];
	shl.b32 	%r16, %r5, 7;
	mov.u32 	%r17, _ZZ12transpose_v3ILi32EEvPKfPfiiE4tile;
	add.s32 	%r18, %r17, %r16;
	shl.b32 	%r19, %r2, 2;
	add.s32 	%r20, %r18, %r19;
	st.shared.f32 	[%r20], %f1;
$L__BB3_2:
	bar.sync 	0;
	add.s32 	%r7, %r4, %r2;
	add.s32 	%r8, %r1, %r5;
	setp.ge.s32 	%p4, %r7, %r11;
	setp.ge.s32 	%p5, %r8, %r10;
	or.pred  	%p6, %p4, %p5;
	@%p6 bra 	$L__BB3_4;
	shl.b32 	%r21, %r2, 7;
	mov.u32 	%r22, _ZZ12transpose_v3ILi32EEvPKfPfiiE4tile;
	add.s32 	%r23, %r22, %r21;
	shl.b32 	%r24, %r5, 2;
	add.s32 	%r25, %r23, %r24;
	ld.shared.f32 	%f2, [%r25];
	mad.lo.s32 	%r26, %r11, %r8, %r7;
	cvta.to.global.u64 	%rd6, %rd2;
	mul.wide.s32 	%rd7, %r26, 4;
	add.s64 	%rd8, %rd6, %rd7;
	st.global.f32 	[%rd8], %f2;
$L__BB3_4:
	ret;

}
	// .globl	_Z12transpose_v4ILi32EEvPKfPfii
.visible .entry _Z12transpose_v4ILi32EEvPKfPfii(
	.param .u64 .ptr .align 1 _Z12transpose_v4ILi32EEvPKfPfii_param_0,
	.param .u64 .ptr .align 1 _Z12transpose_v4ILi32EEvPKfPfii_param_1,
	.param .u32 _Z12transpose_v4ILi32EEvPKfPfii_param_2,
	.param .u32 _Z12transpose_v4ILi32EEvPKfPfii_param_3
)
{
	.reg .pred 	%p<7>;
	.reg .b32 	%r<25>;
	.reg .b32 	%f<3>;
	.reg .b64 	%rd<9>;
	// demoted variable
	.shared .align 4 .b8 _ZZ12transpose_v4ILi32EEvPKfPfiiE4tile[4224];
	ld.param.u64 	%rd1, [_Z12transpose_v4ILi32EEvPKfPfii_param_0];
	ld.param.u64 	%rd2, [_Z12transpose_v4ILi32EEvPKfPfii_param_1];
	ld.param.u32 	%r11, [_Z12transpose_v4ILi32EEvPKfPfii_param_2];
	ld.param.u32 	%r10, [_Z12transpose_v4ILi32EEvPKfPfii_param_3];
	mov.u32 	%r12, %ctaid.x;
	shl.b32 	%r1, %r12, 5;
	mov.u32 	%r2, %tid.x;
	add.s32 	%r3, %r1, %r2;
	mov.u32 	%r13, %ctaid.y;
	shl.b32 	%r4, %r13, 5;
	mov.u32 	%r5, %tid.y;
	add.s32 	%r14, %r4, %r5;
	setp.ge.s32 	%p1, %r3, %r10;
	setp.ge.s32 	%p2, %r14, %r11;
	or.pred  	%p3, %p1, %p2;
	@%p3 bra 	$L__BB4_2;
	cvta.to.global.u64 	%rd3, %rd1;
	mad.lo.s32 	%r15, %r10, %r14, %r3;
	mul.wide.s32 	%rd4, %r15, 4;
	add.s64 	%rd5, %rd3, %rd4;
	ld.global.f32 	%f1, [%rd5];
	mov.u32 	%r16, _ZZ12transpose_v4ILi32EEvPKfPfiiE4tile;
	mad.lo.s32 	%r17, %r5, 132, %r16;
	shl.b32 	%r18, %r2, 2;
	add.s32 	%r19, %r17, %r18;
	st.shared.f32 	[%r19], %f1;
$L__BB4_2:
	bar.sync 	0;
	add.s32 	%r7, %r4, %r2;
	add.s32 	%r8, %r1, %r5;
	setp.ge.s32 	%p4, %r7, %r11;
	setp.ge.s32 	%p5, %r8, %r10;
	or.pred  	%p6, %p4, %p5;
	@%p6 bra 	$L__BB4_4;
	mov.u32 	%r20, _ZZ12transpose_v4ILi32EEvPKfPfiiE4tile;
	mad.lo.s32 	%r21, %r2, 132, %r20;
	shl.b32 	%r22, %r5, 2;
	add.s32 	%r23, %r21, %r22;
	ld.shared.f32 	%f2, [%r23];
	mad.lo.s32 	%r24, %r11, %r8, %r7;
	cvta.to.global.u64 	%rd6, %rd2;
	mul.wide.s32 	%rd7, %r24, 4;
	add.s64 	%rd8, %rd6, %rd7;
	st.global.f32 	[%rd8], %f2;
$L__BB4_4:
	ret;

}
	// .globl	_Z12transpose_v5ILi32EEvPKfPfii
.visible .entry _Z12transpose_v5ILi32EEvPKfPfii(
	.param .u64 .ptr .align 1 _Z12transpose_v5ILi32EEvPKfPfii_param_0,
	.param .u64 .ptr .align 1 _Z12transpose_v5ILi32EEvPKfPfii_param_1,
	.param .u32 _Z12transpose_v5ILi32EEvPKfPfii_param_2,
	.param .u32 _Z12transpose_v5ILi32EEvPKfPfii_param_3
)
{
	.reg .pred 	%p<7>;
	.reg .b32 	%r<29>;
	.reg .b32 	%f<3>;
	.reg .b64 	%rd<9>;
	// demoted variable
	.shared .align 4 .b8 _ZZ12transpose_v5ILi32EEvPKfPfiiE4tile[4096];
	ld.param.u64 	%rd1, [_Z12transpose_v5ILi32EEvPKfPfii_param_0];
	ld.param.u64 	%rd2, [_Z12transpose_v5ILi32EEvPKfPfii_param_1];
	ld.param.u32 	%r11, [_Z12transpose_v5ILi32EEvPKfPfii_param_2];
	ld.param.u32 	%r10, [_Z12transpose_v5ILi32EEvPKfPfii_param_3];
	mov.u32 	%r12, %ctaid.x;
	shl.b32 	%r1, %r12, 5;
	mov.u32 	%r2, %tid.x;
	add.s32 	%r3, %r1, %r2;
	mov.u32 	%r13, %ctaid.y;
	shl.b32 	%r4, %r13, 5;
	mov.u32 	%r5, %tid.y;
	add.s32 	%r14, %r4, %r5;
	setp.ge.s32 	%p1, %r3, %r10;
	setp.ge.s32 	%p2, %r14, %r11;
	or.pred  	%p3, %p1, %p2;
	@%p3 bra 	$L__BB5_2;
	cvta.to.global.u64 	%rd3, %rd1;
	mad.lo.s32 	%r15, %r10, %r14, %r3;
	mul.wide.s32 	%rd4, %r15, 4;
	add.s64 	%rd5, %rd3, %rd4;
	ld.global.f32 	%f1, [%rd5];
	shl.b32 	%r16, %r5, 7;
	mov.u32 	%r17, _ZZ12transpose_v5ILi32EEvPKfPfiiE4tile;
	add.s32 	%r18, %r17, %r16;
	xor.b32  	%r19, %r2, %r5;
	shl.b32 	%r20, %r19, 2;
	add.s32 	%r21, %r18, %r20;
	st.shared.f32 	[%r21], %f1;
$L__BB5_2:
	bar.sync 	0;
	add.s32 	%r7, %r4, %r2;
	add.s32 	%r8, %r1, %r5;
	setp.ge.s32 	%p4, %r7, %r11;
	setp.ge.s32 	%p5, %r8, %r10;
	or.pred  	%p6, %p4, %p5;
	@%p6 bra 	$L__BB5_4;
	shl.b32 	%r22, %r2, 7;
	mov.u32 	%r23, _ZZ12transpose_v5ILi32EEvPKfPfiiE4tile;
	add.s32 	%r24, %r23, %r22;
	xor.b32  	%r25, %r2, %r5;
	shl.b32 	%r26, %r25, 2;
	add.s32 	%r27, %r24, %r26;
	ld.shared.f32 	%f2, [%r27];
	mad.lo.s32 	%r28, %r11, %r8, %r7;
	cvta.to.global.u64 	%rd6, %rd2;
	mul.wide.s32 	%rd7, %r28, 4;
	add.s64 	%rd8, %rd6, %rd7;
	st.global.f32 	[%rd8], %f2;
$L__BB5_4:
	ret;

}


// ===== COMPILED SASS (sm_100) =====

	.target	sm_100

	.elftype	@"ET_EXEC"


//--------------------- .note.nv.tkinfo           --------------------------
	.section	.note.nv.tkinfo,"",@"SHT_NOTE"
	.sectionflags	@"SHF_NOTE_NV_TKINFO"
	.tkinfo
        /*0018*/ 	.word	0x00000002
        /*0030*/ 	.string	""
        /*0030*/ 	.string	"ptxas"
        /*0030*/ 	.string	"Cuda compilation tools, release 13.0, V13.0.88"
        /*0030*/ 	.string	"Build cuda_13.0.r13.0/compiler.36424714_0"
        /*0030*/ 	.string	"-arch sm_100 -m 64 "



//--------------------- .note.nv.cuinfo           --------------------------
	.section	.note.nv.cuinfo,"",@"SHT_NOTE"
	.sectionflags	@"SHF_NOTE_NV_CUINFO"
        /*0018*/ 	.short	0x0002
        /*001a*/ 	.short	0x0064
        /*001c*/ 	.short	0x0082
	.zero		2


//--------------------- .nv.info                  --------------------------
	.section	.nv.info,"",@"SHT_CUDA_INFO"
	.align	4


	//----- nvinfo : EIATTR_REGCOUNT
	.align		4
        /*0000*/ 	.byte	0x04, 0x2f
        /*0002*/ 	.short	(.L_1 - .L_0)
	.align		4
.L_0:
        /*0004*/ 	.word	index@(_Z12transpose_v0PKfPfii)
        /*0008*/ 	.word	0x0000000a


	//----- nvinfo : EIATTR_FRAME_SIZE
	.align		4
.L_1:
        /*000c*/ 	.byte	0x04, 0x11
        /*000e*/ 	.short	(.L_3 - .L_2)
	.align		4
.L_2:
        /*0010*/ 	.word	index@(_Z12transpose_v0PKfPfii)
        /*0014*/ 	.word	0x00000000


	//----- nvinfo : EIATTR_REGCOUNT
	.align		4
.L_3:
        /*0018*/ 	.byte	0x04, 0x2f
        /*001a*/ 	.short	(.L_5 - .L_4)
	.align		4
.L_4:
        /*001c*/ 	.word	index@(_Z12transpose_v1PKfPfii)
        /*0020*/ 	.word	0x0000000a


	//----- nvinfo : EIATTR_FRAME_SIZE
	.align		4
.L_5:
        /*0024*/ 	.byte	0x04, 0x11
        /*0026*/ 	.short	(.L_7 - .L_6)
	.align		4
.L_6:
        /*0028*/ 	.word	index@(_Z12transpose_v1PKfPfii)
        /*002c*/ 	.word	0x00000000


	//----- nvinfo : EIATTR_REGCOUNT
	.align		4
.L_7:
        /*0030*/ 	.byte	0x04, 0x2f
        /*0032*/ 	.short	(.L_9 - .L_8)
	.align		4
.L_8:
        /*0034*/ 	.word	index@(_Z12transpose_v2PKfPfii)
        /*0038*/ 	.word	0x0000000a


	//----- nvinfo : EIATTR_FRAME_SIZE
	.align		4
.L_9:
        /*003c*/ 	.byte	0x04, 0x11
        /*003e*/ 	.short	(.L_11 - .L_10)
	.align		4
.L_10:
        /*0040*/ 	.word	index@(_Z12transpose_v2PKfPfii)
        /*0044*/ 	.word	0x00000000


	//----- nvinfo : EIATTR_REGCOUNT
	.align		4
.L_11:
        /*0048*/ 	.byte	0x04, 0x2f
        /*004a*/ 	.short	(.L_13 - .L_12)
	.align		4
.L_12:
        /*004c*/ 	.word	index@(_Z12transpose_v3ILi32EEvPKfPfii)
        /*0050*/ 	.word	0x0000000c


	//----- nvinfo : EIATTR_FRAME_SIZE
	.align		4
.L_13:
        /*0054*/ 	.byte	0x04, 0x11
        /*0056*/ 	.short	(.L_15 - .L_14)
	.align		4
.L_14:
        /*0058*/ 	.word	index@(_Z12transpose_v3ILi32EEvPKfPfii)
        /*005c*/ 	.word	0x00000000


	//----- nvinfo : EIATTR_REGCOUNT
	.align		4
.L_15:
        /*0060*/ 	.byte	0x04, 0x2f
        /*0062*/ 	.short	(.L_17 - .L_16)
	.align		4
.L_16:
        /*0064*/ 	.word	index@(_Z12transpose_v4ILi32EEvPKfPfii)
        /*0068*/ 	.word	0x0000000c


	//----- nvinfo : EIATTR_FRAME_SIZE
	.align		4
.L_17:
        /*006c*/ 	.byte	0x04, 0x11
        /*006e*/ 	.short	(.L_19 - .L_18)
	.align		4
.L_18:
        /*0070*/ 	.word	index@(_Z12transpose_v4ILi32EEvPKfPfii)
        /*0074*/ 	.word	0x00000000


	//----- nvinfo : EIATTR_REGCOUNT
	.align		4
.L_19:
        /*0078*/ 	.byte	0x04, 0x2f
        /*007a*/ 	.short	(.L_21 - .L_20)
	.align		4
.L_20:
        /*007c*/ 	.word	index@(_Z12transpose_v5ILi32EEvPKfPfii)
        /*0080*/ 	.word	0x0000000e


	//----- nvinfo : EIATTR_FRAME_SIZE
	.align		4
.L_21:
        /*0084*/ 	.byte	0x04, 0x11
        /*0086*/ 	.short	(.L_23 - .L_22)
	.align		4
.L_22:
        /*0088*/ 	.word	index@(_Z12transpose_v5ILi32EEvPKfPfii)
        /*008c*/ 	.word	0x00000000


	//----- nvinfo : EIATTR_MIN_STACK_SIZE
	.align		4
.L_23:
        /*0090*/ 	.byte	0x04, 0x12
        /*0092*/ 	.short	(.L_25 - .L_24)
	.align		4
.L_24:
        /*0094*/ 	.word	index@(_Z12transpose_v5ILi32EEvPKfPfii)
        /*0098*/ 	.word	0x00000000


	//----- nvinfo : EIATTR_MIN_STACK_SIZE
	.align		4
.L_25:
        /*009c*/ 	.byte	0x04, 0x12
        /*009e*/ 	.short	(.L_27 - .L_26)
	.align		4
.L_26:
        /*00a0*/ 	.word	index@(_Z12transpose_v4ILi32EEvPKfPfii)
        /*00a4*/ 	.word	0x00000000


	//----- nvinfo : EIATTR_MIN_STACK_SIZE
	.align		4
.L_27:
        /*00a8*/ 	.byte	0x04, 0x12
        /*00aa*/ 	.short	(.L_29 - .L_28)
	.align		4
.L_28:
        /*00ac*/ 	.word	index@(_Z12transpose_v3ILi32EEvPKfPfii)
        /*00b0*/ 	.word	0x00000000


	//----- nvinfo : EIATTR_MIN_STACK_SIZE
	.align		4
.L_29:
        /*00b4*/ 	.byte	0x04, 0x12
        /*00b6*/ 	.short	(.L_31 - .L_30)
	.align		4
.L_30:
        /*00b8*/ 	.word	index@(_Z12transpose_v2PKfPfii)
        /*00bc*/ 	.word	0x00000000


	//----- nvinfo : EIATTR_MIN_STACK_SIZE
	.align		4
.L_31:
        /*00c0*/ 	.byte	0x04, 0x12
        /*00c2*/ 	.short	(.L_33 - .L_32)
	.align		4
.L_32:
        /*00c4*/ 	.word	index@(_Z12transpose_v1PKfPfii)
        /*00c8*/ 	.word	0x00000000


	//----- nvinfo : EIATTR_MIN_STACK_SIZE
	.align		4
.L_33:
        /*00cc*/ 	.byte	0x04, 0x12
        /*00ce*/ 	.short	(.L_35 - .L_34)
	.align		4
.L_34:
        /*00d0*/ 	.word	index@(_Z12transpose_v0PKfPfii)
        /*00d4*/ 	.word	0x00000000
.L_35:


//--------------------- .nv.compat                --------------------------
	.section	.nv.compat,"",@"SHT_CUDA_COMPAT_INFO"
	.align	4
        /*0000*/ 	.byte	0x02, 0x09, 0x00, 0x00, 0x02, 0x02, 0x01, 0x00, 0x02, 0x05, 0x05, 0x00, 0x03, 0x07, 0x01, 0x01
        /*0010*/ 	.byte	0x02, 0x03, 0x00, 0x00, 0x02, 0x06, 0x01, 0x00, 0x04, 0x0b, 0x08, 0x00, 0x09, 0x00, 0x00, 0x00
        /*0020*/ 	.byte	0x00, 0x00, 0x00, 0x00


//--------------------- .nv.info._Z12transpose_v5ILi32EEvPKfPfii --------------------------
	.section	.nv.info._Z12transpose_v5ILi32EEvPKfPfii,"",@"SHT_CUDA_INFO"
	.sectionflags	@""
	.align	4


	//----- nvinfo : EIATTR_CUDA_API_VERSION
	.align		4
        /*0000*/ 	.byte	0x04, 0x37
        /*0002*/ 	.short	(.L_37 - .L_36)
.L_36:
        /*0004*/ 	.word	0x00000082


	//----- nvinfo : EIATTR_KPARAM_INFO
	.align		4
.L_37:
        /*0008*/ 	.byte	0x04, 0x17
        /*000a*/ 	.short	(.L_39 - .L_38)
.L_38:
        /*000c*/ 	.word	0x00000000
        /*0010*/ 	.short	0x0003
        /*0012*/ 	.short	0x0014
        /*0014*/ 	.byte	0x00, 0xf0, 0x11, 0x00


	//----- nvinfo : EIATTR_KPARAM_INFO
	.align		4
.L_39:
        /*0018*/ 	.byte	0x04, 0x17
        /*001a*/ 	.short	(.L_41 - .L_40)
.L_40:
        /*001c*/ 	.word	0x00000000
        /*0020*/ 	.short	0x0002
        /*0022*/ 	.short	0x0010
        /*0024*/ 	.byte	0x00, 0xf0, 0x11, 0x00


	//----- nvinfo : EIATTR_KPARAM_INFO
	.align		4
.L_41:
        /*0028*/ 	.byte	0x04, 0x17
        /*002a*/ 	.short	(.L_43 - .L_42)
.L_42:
        /*002c*/ 	.word	0x00000000
        /*0030*/ 	.short	0x0001
        /*0032*/ 	.short	0x0008
        /*0034*/ 	.byte	0x00, 0xf5, 0x21, 0x00


	//----- nvinfo : EIATTR_KPARAM_INFO
	.align		4
.L_43:
        /*0038*/ 	.byte	0x04, 0x17
        /*003a*/ 	.short	(.L_45 - .L_44)
.L_44:
        /*003c*/ 	.word	0x00000000
        /*0040*/ 	.short	0x0000
        /*0042*/ 	.short	0x0000
        /*0044*/ 	.byte	0x00, 0xf5, 0x21, 0x00


	//----- nvinfo : EIATTR_SPARSE_MMA_MASK
	.align		4
.L_45:
        /*0048*/ 	.byte	0x03, 0x50
        /*004a*/ 	.short	0x0000


	//----- nvinfo : EIATTR_MAXREG_COUNT
	.align		4
        /*004c*/ 	.byte	0x03, 0x1b
        /*004e*/ 	.short	0x00ff


	//----- nvinfo : EIATTR_NUM_BARRIERS
	.align		4
        /*0050*/ 	.byte	0x02, 0x4c
        /*0052*/ 	.byte	0x01
	.zero		1


	//----- nvinfo : EIATTR_MERCURY_ISA_VERSION
	.align		4
        /*0054*/ 	.byte	0x03, 0x5f
        /*0056*/ 	.short	0x0101


	//----- nvinfo : EIATTR_VRC_CTA_INIT_COUNT
	.align		4
        /*0058*/ 	.byte	0x02, 0x4a
	.zero		1
	.zero		1


	//----- nvinfo : EIATTR_EXIT_INSTR_OFFSETS
	.align		4
        /*005c*/ 	.byte	0x04, 0x1c
        /*005e*/ 	.short	(.L_47 - .L_46)


	//   ....[0]....
.L_46:
        /*0060*/ 	.word	0x000001b0


	//   ....[1]....
        /*0064*/ 	.word	0x00000270


	//----- nvinfo : EIATTR_CBANK_PARAM_SIZE
	.align		4
.L_47:
        /*0068*/ 	.byte	0x03, 0x19
        /*006a*/ 	.short	0x0018


	//----- nvinfo : EIATTR_PARAM_CBANK
	.align		4
        /*006c*/ 	.byte	0x04, 0x0a
        /*006e*/ 	.short	(.L_49 - .L_48)
	.align		4
.L_48:
        /*0070*/ 	.word	index@(.nv.constant0._Z12transpose_v5ILi32EEvPKfPfii)
        /*0074*/ 	.short	0x0380
        /*0076*/ 	.short	0x0018


	//----- nvinfo : EIATTR_SW_WAR
	.align		4
.L_49:
        /*0078*/ 	.byte	0x04, 0x36
        /*007a*/ 	.short	(.L_51 - .L_50)
.L_50:
        /*007c*/ 	.word	0x00000008
.L_51:


//--------------------- .nv.info._Z12transpose_v4ILi32EEvPKfPfii --------------------------
	.section	.nv.info._Z12transpose_v4ILi32EEvPKfPfii,"",@"SHT_CUDA_INFO"
	.sectionflags	@""
	.align	4


	//----- nvinfo : EIATTR_CUDA_API_VERSION
	.align		4
        /*0000*/ 	.byte	0x04, 0x37
        /*0002*/ 	.short	(.L_53 - .L_52)
.L_52:
        /*0004*/ 	.word	0x00000082


	//----- nvinfo : EIATTR_KPARAM_INFO
	.align		4
.L_53:
        /*0008*/ 	.byte	0x04, 0x17
        /*000a*/ 	.short	(.L_55 - .L_54)
.L_54:
        /*000c*/ 	.word	0x00000000
        /*0010*/ 	.short	0x0003
        /*0012*/ 	.short	0x0014
        /*0014*/ 	.byte	0x00, 0xf0, 0x11, 0x00


	//----- nvinfo : EIATTR_KPARAM_INFO
	.align		4
.L_55:
        /*0018*/ 	.byte	0x04, 0x17
        /*001a*/ 	.short	(.L_57 - .L_56)
.L_56:
        /*001c*/ 	.word	0x00000000
        /*0020*/ 	.short	0x0002
        /*0022*/ 	.short	0x0010
        /*0024*/ 	.byte	0x00, 0xf0, 0x11, 0x00


	//----- nvinfo : EIATTR_KPARAM_INFO
	.align		4
.L_57:
        /*0028*/ 	.byte	0x04, 0x17
        /*002a*/ 	.short	(.L_59 - .L_58)
.L_58:
        /*002c*/ 	.word	0x00000000
        /*0030*/ 	.short	0x0001
        /*0032*/ 	.short	0x0008
        /*0034*/ 	.byte	0x00, 0xf5, 0x21, 0x00


	//----- nvinfo : EIATTR_KPARAM_INFO
	.align		4
.L_59:
        /*0038*/ 	.byte	0x04, 0x17
        /*003a*/ 	.short	(.L_61 - .L_60)
.L_60:
        /*003c*/ 	.word	0x00000000
        /*0040*/ 	.short	0x0000
        /*0042*/ 	.short	0x0000
        /*0044*/ 	.byte	0x00, 0xf5, 0x21, 0x00


	//----- nvinfo : EIATTR_SPARSE_MMA_MASK
	.align		4
.L_61:
        /*0048*/ 	.byte	0x03, 0x50
        /*004a*/ 	.short	0x0000


	//----- nvinfo : EIATTR_MAXREG_COUNT
	.align		4
        /*004c*/ 	.byte	0x03, 0x1b
        /*004e*/ 	.short	0x00ff


	//----- nvinfo : EIATTR_NUM_BARRIERS
	.align		4
        /*0050*/ 	.byte	0x02, 0x4c
        /*0052*/ 	.byte	0x01
	.zero		1


	//----- nvinfo : EIATTR_MERCURY_ISA_VERSION
	.align		4
        /*0054*/ 	.byte	0x03, 0x5f
        /*0056*/ 	.short	0x0101


	//----- nvinfo : EIATTR_VRC_CTA_INIT_COUNT
	.align		4
        /*0058*/ 	.byte	0x02, 0x4a
	.zero		1
	.zero		1


	//----- nvinfo : EIATTR_EXIT_INSTR_OFFSETS
	.align		4
        /*005c*/ 	.byte	0x04, 0x1c
        /*005e*/ 	.short	(.L_63 - .L_62)


	//   ....[0]....
.L_62:
        /*0060*/ 	.word	0x000001a0


	//   ....[1]....
        /*0064*/ 	.word	0x00000250


	//----- nvinfo : EIATTR_CBANK_PARAM_SIZE
	.align		4
.L_63:
        /*0068*/ 	.byte	0x03, 0x19
        /*006a*/ 	.short	0x0018


	//----- nvinfo : EIATTR_PARAM_CBANK
	.align		4
        /*006c*/ 	.byte	0x04, 0x0a
        /*006e*/ 	.short	(.L_65 - .L_64)
	.align		4
.L_64:
        /*0070*/ 	.word	index@(.nv.constant0._Z12transpose_v4ILi32EEvPKfPfii)
        /*0074*/ 	.short	0x0380
        /*0076*/ 	.short	0x0018


	//----- nvinfo : EIATTR_SW_WAR
	.align		4
.L_65:
        /*0078*/ 	.byte	0x04, 0x36
        /*007a*/ 	.short	(.L_67 - .L_66)
.L_66:
        /*007c*/ 	.word	0x00000008
.L_67:


//--------------------- .nv.info._Z12transpose_v3ILi32EEvPKfPfii --------------------------
	.section	.nv.info._Z12transpose_v3ILi32EEvPKfPfii,"",@"SHT_CUDA_INFO"
	.sectionflags	@""
	.align	4


	//----- nvinfo : EIATTR_CUDA_API_VERSION
	.align		4
        /*0000*/ 	.byte	0x04, 0x37
        /*0002*/ 	.short	(.L_69 - .L_68)
.L_68:
        /*0004*/ 	.word	0x00000082


	//----- nvinfo : EIATTR_KPARAM_INFO
	.align		4
.L_69:
        /*0008*/ 	.byte	0x04, 0x17
        /*000a*/ 	.short	(.L_71 - .L_70)
.L_70:
        /*000c*/ 	.word	0x00000000
        /*0010*/ 	.short	0x0003
        /*0012*/ 	.short	0x0014
        /*0014*/ 	.byte	0x00, 0xf0, 0x11, 0x00


	//----- nvinfo : EIATTR_KPARAM_INFO
	.align		4
.L_71:
        /*0018*/ 	.byte	0x04, 0x17
        /*001a*/ 	.short	(.L_73 - .L_72)
.L_72:
        /*001c*/ 	.word	0x00000000
        /*0020*/ 	.short	0x0002
        /*0022*/ 	.short	0x0010
        /*0024*/ 	.byte	0x00, 0xf0, 0x11, 0x00


	//----- nvinfo : EIATTR_KPARAM_INFO
	.align		4
.L_73:
        /*0028*/ 	.byte	0x04, 0x17
        /*002a*/ 	.short	(.L_75 - .L_74)
.L_74:
        /*002c*/ 	.word	0x00000000
        /*0030*/ 	.short	0x0001
        /*0032*/ 	.short	0x0008
        /*0034*/ 	.byte	0x00, 0xf5, 0x21, 0x00


	//----- nvinfo : EIATTR_KPARAM_INFO
	.align		4
.L_75:
        /*0038*/ 	.byte	0x04, 0x17
        /*003a*/ 	.short	(.L_77 - .L_76)
.L_76:
        /*003c*/ 	.word	0x00000000
        /*0040*/ 	.short	0x0000
        /*0042*/ 	.short	0x0000
        /*0044*/ 	.byte	0x00, 0xf5, 0x21, 0x00


	//----- nvinfo : EIATTR_SPARSE_MMA_MASK
	.align		4
.L_77:
        /*0048*/ 	.byte	0x03, 0x50
        /*004a*/ 	.short	0x0000


	//----- nvinfo : EIATTR_MAXREG_COUNT
	.align		4
        /*004c*/ 	.byte	0x03, 0x1b
        /*004e*/ 	.short	0x00ff


	//----- nvinfo : EIATTR_NUM_BARRIERS
	.align		4
        /*0050*/ 	.byte	0x02, 0x4c
        /*0052*/ 	.byte	0x01
	.zero		1


	//----- nvinfo : EIATTR_MERCURY_ISA_VERSION
	.align		4
        /*0054*/ 	.byte	0x03, 0x5f
        /*0056*/ 	.short	0x0101


	//----- nvinfo : EIATTR_VRC_CTA_INIT_COUNT
	.align		4
        /*0058*/ 	.byte	0x02, 0x4a
	.zero		1
	.zero		1


	//----- nvinfo : EIATTR_EXIT_INSTR_OFFSETS
	.align		4
        /*005c*/ 	.byte	0x04, 0x1c
        /*005e*/ 	.short	(.L_79 - .L_78)


	//   ....[0]....
.L_78:
        /*0060*/ 	.word	0x000001a0


	//   ....[1]....
        /*0064*/ 	.word	0x00000250


	//----- nvinfo : EIATTR_CBANK_PARAM_SIZE
	.align		4
.L_79:
        /*0068*/ 	.byte	0x03, 0x19
        /*006a*/ 	.short	0x0018


	//----- nvinfo : EIATTR_PARAM_CBANK
	.align		4
        /*006c*/ 	.byte	0x04, 0x0a
        /*006e*/ 	.short	(.L_81 - .L_80)
	.align		4
.L_80:
        /*0070*/ 	.word	index@(.nv.constant0._Z12transpose_v3ILi32EEvPKfPfii)
        /*0074*/ 	.short	0x0380
        /*0076*/ 	.short	0x0018


	//----- nvinfo : EIATTR_SW_WAR
	.align		4
.L_81:
        /*0078*/ 	.byte	0x04, 0x36
        /*007a*/ 	.short	(.L_83 - .L_82)
.L_82:
        /*007c*/ 	.word	0x00000008
.L_83:


//--------------------- .nv.info._Z12transpose_v2PKfPfii --------------------------
	.section	.nv.info._Z12transpose_v2PKfPfii,"",@"SHT_CUDA_INFO"
	.sectionflags	@""
	.align	4


	//----- nvinfo : EIATTR_CUDA_API_VERSION
	.align		4
        /*0000*/ 	.byte	0x04, 0x37
        /*0002*/ 	.short	(.L_85 - .L_84)
.L_84:
        /*0004*/ 	.word	0x00000082


	//----- nvinfo : EIATTR_KPARAM_INFO
	.align		4
.L_85:
        /*0008*/ 	.byte	0x04, 0x17
        /*000a*/ 	.short	(.L_87 - .L_86)
.L_86:
        /*000c*/ 	.word	0x00000000
        /*0010*/ 	.short	0x0003
        /*0012*/ 	.short	0x0014
        /*0014*/ 	.byte	0x00, 0xf0, 0x11, 0x00


	//----- nvinfo : EIATTR_KPARAM_INFO
	.align		4
.L_87:
        /*0018*/ 	.byte	0x04, 0x17
        /*001a*/ 	.short	(.L_89 - .L_88)
.L_88:
        /*001c*/ 	.word	0x00000000
        /*0020*/ 	.short	0x0002
        /*0022*/ 	.short	0x0010
        /*0024*/ 	.byte	0x00, 0xf0, 0x11, 0x00


	//----- nvinfo : EIATTR_KPARAM_INFO
	.align		4
.L_89:
        /*0028*/ 	.byte	0x04, 0x17
        /*002a*/ 	.short	(.L_91 - .L_90)
.L_90:
        /*002c*/ 	.word	0x00000000
        /*0030*/ 	.short	0x0001
        /*0032*/ 	.short	0x0008
        /*0034*/ 	.byte	0x00, 0xf5, 0x21, 0x00


	//----- nvinfo : EIATTR_KPARAM_INFO
	.align		4
.L_91:
        /*0038*/ 	.byte	0x04, 0x17
        /*003a*/ 	.short	(.L_93 - .L_92)
.L_92:
        /*003c*/ 	.word	0x00000000
        /*0040*/ 	.short	0x0000
        /*0042*/ 	.short	0x0000
        /*0044*/ 	.byte	0x00, 0xf5, 0x21, 0x00


	//----- nvinfo : EIATTR_SPARSE_MMA_MASK
	.align		4
.L_93:
        /*0048*/ 	.byte	0x03, 0x50
        /*004a*/ 	.short	0x0000


	//----- nvinfo : EIATTR_MAXREG_COUNT
	.align		4
        /*004c*/ 	.byte	0x03, 0x1b
        /*004e*/ 	.short	0x00ff


	//----- nvinfo : EIATTR_MERCURY_ISA_VERSION
	.align		4
        /*0050*/ 	.byte	0x03, 0x5f
        /*0052*/ 	.short	0x0101


	//----- nvinfo : EIATTR_VRC_CTA_INIT_COUNT
	.align		4
        /*0054*/ 	.byte	0x02, 0x4a
	.zero		1
	.zero		1


	//----- nvinfo : EIATTR_EXIT_INSTR_OFFSETS
	.align		4
        /*0058*/ 	.byte	0x04, 0x1c
        /*005a*/ 	.short	(.L_95 - .L_94)


	//   ....[0]....
.L_94:
        /*005c*/ 	.word	0x000000c0


	//   ....[1]....
        /*0060*/ 	.word	0x00000160


	//----- nvinfo : EIATTR_CBANK_PARAM_SIZE
	.align		4
.L_95:
        /*0064*/ 	.byte	0x03, 0x19
        /*0066*/ 	.short	0x0018


	//----- nvinfo : EIATTR_PARAM_CBANK
	.align		4
        /*0068*/ 	.byte	0x04, 0x0a
        /*006a*/ 	.short	(.L_97 - .L_96)
	.align		4
.L_96:
        /*006c*/ 	.word	index@(.nv.constant0._Z12transpose_v2PKfPfii)
        /*0070*/ 	.short	0x0380
        /*0072*/ 	.short	0x0018


	//----- nvinfo : EIATTR_SW_WAR
	.align		4
.L_97:
        /*0074*/ 	.byte	0x04, 0x36
        /*0076*/ 	.short	(.L_99 - .L_98)
.L_98:
        /*0078*/ 	.word	0x00000008
.L_99:


//--------------------- .nv.info._Z12transpose_v1PKfPfii --------------------------
	.section	.nv.info._Z12transpose_v1PKfPfii,"",@"SHT_CUDA_INFO"
	.sectionflags	@""
	.align	4


	//----- nvinfo : EIATTR_CUDA_API_VERSION
	.align		4
        /*0000*/ 	.byte	0x04, 0x37
        /*0002*/ 	.short	(.L_101 - .L_100)
.L_100:
        /*0004*/ 	.word	0x00000082


	//----- nvinfo : EIATTR_KPARAM_INFO
	.align		4
.L_101:
        /*0008*/ 	.byte	0x04, 0x17
        /*000a*/ 	.short	(.L_103 - .L_102)
.L_102:
        /*000c*/ 	.word	0x00000000
        /*0010*/ 	.short	0x0003
        /*0012*/ 	.short	0x0014
        /*0014*/ 	.byte	0x00, 0xf0, 0x11, 0x00


	//----- nvinfo : EIATTR_KPARAM_INFO
	.align		4
.L_103:
        /*0018*/ 	.byte	0x04, 0x17
        /*001a*/ 	.short	(.L_105 - .L_104)
.L_104:
        /*001c*/ 	.word	0x00000000
        /*0020*/ 	.short	0x0002
        /*0022*/ 	.short	0x0010
        /*0024*/ 	.byte	0x00, 0xf0, 0x11, 0x00


	//----- nvinfo : EIATTR_KPARAM_INFO
	.align		4
.L_105:
        /*0028*/ 	.byte	0x04, 0x17
        /*002a*/ 	.short	(.L_107 - .L_106)
.L_106:
        /*002c*/ 	.word	0x00000000
        /*0030*/ 	.short	0x0001
        /*0032*/ 	.short	0x0008
        /*0034*/ 	.byte	0x00, 0xf5, 0x21, 0x00


	//----- nvinfo : EIATTR_KPARAM_INFO
	.align		4
.L_107:
        /*0038*/ 	.byte	0x04, 0x17
        /*003a*/ 	.short	(.L_109 - .L_108)
.L_108:
        /*003c*/ 	.word	0x00000000
        /*0040*/ 	.short	0x0000
        /*0042*/ 	.short	0x0000
        /*0044*/ 	.byte	0x00, 0xf5, 0x21, 0x00


	//----- nvinfo : EIATTR_SPARSE_MMA_MASK
	.align		4
.L_109:
        /*0048*/ 	.byte	0x03, 0x50
        /*004a*/ 	.short	0x0000


	//----- nvinfo : EIATTR_MAXREG_COUNT
	.align		4
        /*004c*/ 	.byte	0x03, 0x1b
        /*004e*/ 	.short	0x00ff


	//----- nvinfo : EIATTR_MERCURY_ISA_VERSION
	.align		4
        /*0050*/ 	.byte	0x03, 0x5f
        /*0052*/ 	.short	0x0101


	//----- nvinfo : EIATTR_VRC_CTA_INIT_COUNT
	.align		4
        /*0054*/ 	.byte	0x02, 0x4a
	.zero		1
	.zero		1


	//----- nvinfo : EIATTR_EXIT_INSTR_OFFSETS
	.align		4
        /*0058*/ 	.byte	0x04, 0x1c
        /*005a*/ 	.short	(.L_111 - .L_110)


	//   ....[0]....
.L_110:
        /*005c*/ 	.word	0x000000c0


	//   ....[1]....
        /*0060*/ 	.word	0x00000160


	//----- nvinfo : EIATTR_CBANK_PARAM_SIZE
	.align		4
.L_111:
        /*0064*/ 	.byte	0x03, 0x19
        /*0066*/ 	.short	0x0018


	//----- nvinfo : EIATTR_PARAM_CBANK
	.align		4
        /*0068*/ 	.byte	0x04, 0x0a
        /*006a*/ 	.short	(.L_113 - .L_112)
	.align		4
.L_112:
        /*006c*/ 	.word	index@(.nv.constant0._Z12transpose_v1PKfPfii)
        /*0070*/ 	.short	0x0380
        /*0072*/ 	.short	0x0018


	//----- nvinfo : EIATTR_SW_WAR
	.align		4
.L_113:
        /*0074*/ 	.byte	0x04, 0x36
        /*0076*/ 	.short	(.L_115 - .L_114)
.L_114:
        /*0078*/ 	.word	0x00000008
.L_115:


//--------------------- .nv.info._Z12transpose_v0PKfPfii --------------------------
	.section	.nv.info._Z12transpose_v0PKfPfii,"",@"SHT_CUDA_INFO"
	.sectionflags	@""
	.align	4


	//----- nvinfo : EIATTR_CUDA_API_VERSION
	.align		4
        /*0000*/ 	.byte	0x04, 0x37
        /*0002*/ 	.short	(.L_117 - .L_116)
.L_116:
        /*0004*/ 	.word	0x00000082


	//----- nvinfo : EIATTR_KPARAM_INFO
	.align		4
.L_117:
        /*0008*/ 	.byte	0x04, 0x17
        /*000a*/ 	.short	(.L_119 - .L_118)
.L_118:
        /*000c*/ 	.word	0x00000000
        /*0010*/ 	.short	0x0003
        /*0012*/ 	.short	0x0014
        /*0014*/ 	.byte	0x00, 0xf0, 0x11, 0x00


	//----- nvinfo : EIATTR_KPARAM_INFO
	.align		4
.L_119:
        /*0018*/ 	.byte	0x04, 0x17
        /*001a*/ 	.short	(.L_121 - .L_120)
.L_120:
        /*001c*/ 	.word	0x00000000
        /*0020*/ 	.short	0x0002
        /*0022*/ 	.short	0x0010
        /*0024*/ 	.byte	0x00, 0xf0, 0x11, 0x00


	//----- nvinfo : EIATTR_KPARAM_INFO
	.align		4
.L_121:
        /*0028*/ 	.byte	0x04, 0x17
        /*002a*/ 	.short	(.L_123 - .L_122)
.L_122:
        /*002c*/ 	.word	0x00000000
        /*0030*/ 	.short	0x0001
        /*0032*/ 	.short	0x0008
        /*0034*/ 	.byte	0x00, 0xf5, 0x21, 0x00


	//----- nvinfo : EIATTR_KPARAM_INFO
	.align		4
.L_123:
        /*0038*/ 	.byte	0x04, 0x17
        /*003a*/ 	.short	(.L_125 - .L_124)
.L_124:
        /*003c*/ 	.word	0x00000000
        /*0040*/ 	.short	0x0000
        /*0042*/ 	.short	0x0000
        /*0044*/ 	.byte	0x00, 0xf5, 0x21, 0x00


	//----- nvinfo : EIATTR_SPARSE_MMA_MASK
	.align		4
.L_125:
        /*0048*/ 	.byte	0x03, 0x50
        /*004a*/ 	.short	0x0000


	//----- nvinfo : EIATTR_MAXREG_COUNT
	.align		4
        /*004c*/ 	.byte	0x03, 0x1b
        /*004e*/ 	.short	0x00ff


	//----- nvinfo : EIATTR_MERCURY_ISA_VERSION
	.align		4
        /*0050*/ 	.byte	0x03, 0x5f
        /*0052*/ 	.short	0x0101


	//----- nvinfo : EIATTR_VRC_CTA_INIT_COUNT
	.align		4
        /*0054*/ 	.byte	0x02, 0x4a
	.zero		1
	.zero		1


	//----- nvinfo : EIATTR_EXIT_INSTR_OFFSETS
	.align		4
        /*0058*/ 	.byte	0x04, 0x1c
        /*005a*/ 	.short	(.L_127 - .L_126)


	//   ....[0]....
.L_126:
        /*005c*/ 	.word	0x000000c0


	//   ....[1]....
        /*0060*/ 	.word	0x00000160


	//----- nvinfo : EIATTR_CBANK_PARAM_SIZE
	.align		4
.L_127:
        /*0064*/ 	.byte	0x03, 0x19
        /*0066*/ 	.short	0x0018


	//----- nvinfo : EIATTR_PARAM_CBANK
	.align		4
        /*0068*/ 	.byte	0x04, 0x0a
        /*006a*/ 	.short	(.L_129 - .L_128)
	.align		4
.L_128:
        /*006c*/ 	.word	index@(.nv.constant0._Z12transpose_v0PKfPfii)
        /*0070*/ 	.short	0x0380
        /*0072*/ 	.short	0x0018


	//----- nvinfo : EIATTR_SW_WAR
	.align		4
.L_129:
        /*0074*/ 	.byte	0x04, 0x36
        /*0076*/ 	.short	(.L_131 - .L_130)
.L_130:
        /*0078*/ 	.word	0x00000008
.L_131:


//--------------------- .nv.callgraph             --------------------------
	.section	.nv.callgraph,"",@"SHT_CUDA_CALLGRAPH"
	.align	4
	.sectionentsize	8
	.align		4
        /*0000*/ 	.word	0x00000000
	.align		4
        /*0004*/ 	.word	0xffffffff
	.align		4
        /*0008*/ 	.word	0x00000000
	.align		4
        /*000c*/ 	.word	0xfffffffe
	.align		4
        /*0010*/ 	.word	0x00000000
	.align		4
        /*0014*/ 	.word	0xfffffffd
	.align		4
        /*0018*/ 	.word	0x00000000
	.align		4
        /*001c*/ 	.word	0xfffffffc


//--------------------- .text._Z12transpose_v5ILi32EEvPKfPfii --------------------------
	.section	.text._Z12transpose_v5ILi32EEvPKfPfii,"ax",@progbits
	.align	128
        .global         _Z12transpose_v5ILi32EEvPKfPfii
        .type           _Z12transpose_v5ILi32EEvPKfPfii,@function
        .size           _Z12transpose_v5ILi32EEvPKfPfii,(.L_x_6 - _Z12transpose_v5ILi32EEvPKfPfii)
        .other          _Z12transpose_v5ILi32EEvPKfPfii,@"STO_CUDA_ENTRY STV_DEFAULT"
_Z12transpose_v5ILi32EEvPKfPfii:
.text._Z12transpose_v5ILi32EEvPKfPfii:
[----:B------:R-:W-:Y:S01]  /*0000*/  LDC R1, c[0x0][0x37c] ;  /* 0x0000df00ff017b82 */ /* 0x000fe20000000800 */
[----:B------:R-:W0:Y:S01]  /*0010*/  S2R R11, SR_TID.Y ;  /* 0x00000000000b7919 */ /* 0x000e220000002200 */
[----:B------:R-:W1:Y:S01]  /*0020*/  LDCU.64 UR8, c[0x0][0x390] ;  /* 0x00007200ff0877ac */ /* 0x000e620008000a00 */
[----:B------:R-:W0:Y:S01]  /*0030*/  S2R R9, SR_CTAID.Y ;  /* 0x0000000000097919 */ /* 0x000e220000002600 */
[----:B------:R-:W2:Y:S01]  /*0040*/  LDCU.64 UR6, c[0x0][0x358] ;  /* 0x00006b00ff0677ac */ /* 0x000ea20008000a00 */
[----:B------:R-:W3:Y:S01]  /*0050*/  S2R R7, SR_CTAID.X ;  /* 0x0000000000077919 */ /* 0x000ee20000002500 */
[----:B------:R-:W3:Y:S01]  /*0060*/  S2R R6, SR_TID.X ;  /* 0x0000000000067919 */ /* 0x000ee20000002100 */
[----:B0-----:R-:W-:-:S05]  /*0070*/  IMAD R5, R9, 0x20, R11 ;  /* 0x0000002009057824 */ /* 0x001fca00078e020b */
[----:B-1----:R-:W-:Y:S01]  /*0080*/  ISETP.GE.AND P0, PT, R5, UR8, PT ;  /* 0x0000000805007c0c */ /* 0x002fe2000bf06270 */
[----:B---3--:R-:W-:-:S05]  /*0090*/  IMAD R0, R7, 0x20, R6 ;  /* 0x0000002007007824 */ /* 0x008fca00078e0206 */
[----:B------:R-:W-:-:S13]  /*00a0*/  ISETP.GE.OR P0, PT, R0, UR9, P0 ;  /* 0x0000000900007c0c */ /* 0x000fda0008706670 */
[----:B------:R-:W0:Y:S01]  /*00b0*/  @!P0 LDC.64 R2, c[0x0][0x380] ;  /* 0x0000e000ff028b82 */ /* 0x000e220000000a00 */
[----:B------:R-:W-:-:S04]  /*00c0*/  @!P0 IMAD R5, R5, UR9, R0 ;  /* 0x0000000905058c24 */ /* 0x000fc8000f8e0200 */
[----:B0-----:R-:W-:-:S06]  /*00d0*/  @!P0 IMAD.WIDE R2, R5, 0x4, R2 ;  /* 0x0000000405028825 */ /* 0x001fcc00078e0202 */
[----:B--2---:R-:W2:Y:S01]  /*00e0*/  @!P0 LDG.E R2, desc[UR6][R2.64] ;  /* 0x0000000602028981 */ /* 0x004ea2000c1e1900 */
[----:B------:R-:W-:Y:S01]  /*00f0*/  @!P0 MOV R0, 0x400 ;  /* 0x0000040000008802 */ /* 0x000fe20000000f00 */
[----:B------:R-:W-:Y:S01]  /*0100*/  IMAD R7, R7, 0x20, R11 ;  /* 0x0000002007077824 */ /* 0x000fe200078e020b */
[----:B------:R-:W-:Y:S01]  /*0110*/  LEA R4, R9, R6, 0x5 ;  /* 0x0000000609047211 */ /* 0x000fe200078e28ff */
[----:B------:R-:W0:Y:S03]  /*0120*/  @!P0 S2R R5, SR_CgaCtaId ;  /* 0x0000000000058919 */ /* 0x000e260000008800 */
[----:B------:R-:W-:-:S04]  /*0130*/  ISETP.GE.AND P1, PT, R7, UR9, PT ;  /* 0x0000000907007c0c */ /* 0x000fc8000bf26270 */
[----:B------:R-:W-:Y:S02]  /*0140*/  ISETP.GE.OR P1, PT, R4, UR8, P1 ;  /* 0x0000000804007c0c */ /* 0x000fe40008f26670 */
[----:B0-----:R-:W-:Y:S02]  /*0150*/  @!P0 LEA R0, R5, R0, 0x18 ;  /* 0x0000000005008211 */ /* 0x001fe400078ec0ff */
[----:B------:R-:W-:-:S03]  /*0160*/  @!P0 LOP3.LUT R5, R6, R11, RZ, 0x3c, !PT ;  /* 0x0000000b06058212 */ /* 0x000fc600078e3cff */
[----:B------:R-:W-:-:S04]  /*0170*/  @!P0 IMAD R0, R11, 0x80, R0 ;  /* 0x000000800b008824 */ /* 0x000fc800078e0200 */
[----:B------:R-:W-:-:S05]  /*0180*/  @!P0 IMAD R5, R5, 0x4, R0 ;  /* 0x0000000405058824 */ /* 0x000fca00078e0200 */
[----:B--2---:R0:W-:Y:S01]  /*0190*/  @!P0 STS [R5], R2 ;  /* 0x0000000205008388 */ /* 0x0041e20000000800 */
[----:B------:R-:W-:Y:S06]  /*01a0*/  BAR.SYNC.DEFER_BLOCKING 0x0 ;  /* 0x0000000000007b1d */ /* 0x000fec0000010000 */
[----:B------:R-:W-:Y:S05]  /*01b0*/  @P1 EXIT ;  /* 0x000000000000194d */ /* 0x000fea0003800000 */
[----:B------:R-:W1:Y:S01]  /*01c0*/  S2UR UR5, SR_CgaCtaId ;  /* 0x00000000000579c3 */ /* 0x000e620000008800 */
[----:B------:R-:W-:Y:S01]  /*01d0*/  UMOV UR4, 0x400 ;  /* 0x0000040000047882 */ /* 0x000fe20000000000 */
[----:B------:R-:W-:Y:S01]  /*01e0*/  LOP3.LUT R11, R6, R11, RZ, 0x3c, !PT ;  /* 0x0000000b060b7212 */ /* 0x000fe200078e3cff */
[----:B------:R-:W-:-:S05]  /*01f0*/  IMAD R7, R7, UR8, R4 ;  /* 0x0000000807077c24 */ /* 0x000fca000f8e0204 */
[----:B0-----:R-:W0:Y:S01]  /*0200*/  LDC.64 R2, c[0x0][0x388] ;  /* 0x0000e200ff027b82 */ /* 0x001e220000000a00 */
[----:B-1----:R-:W-:-:S06]  /*0210*/  ULEA UR4, UR5, UR4, 0x18 ;  /* 0x0000000405047291 */ /* 0x002fcc000f8ec0ff */
[----:B------:R-:W-:Y:S01]  /*0220*/  LEA R0, R6, UR4, 0x7 ;  /* 0x0000000406007c11 */ /* 0x000fe2000f8e38ff */
[----:B0-----:R-:W-:-:S03]  /*0230*/  IMAD.WIDE R2, R7, 0x4, R2 ;  /* 0x0000000407027825 */ /* 0x001fc600078e0202 */
[----:B------:R-:W-:-:S05]  /*0240*/  LEA R0, R11, R0, 0x2 ;  /* 0x000000000b007211 */ /* 0x000fca00078e10ff */
[----:B------:R-:W0:Y:S04]  /*0250*/  LDS R5, [R0] ;  /* 0x0000000000057984 */ /* 0x000e280000000800 */
[----:B0-----:R-:W-:Y:S01]  /*0260*/  STG.E desc[UR6][R2.64], R5 ;  /* 0x0000000502007986 */ /* 0x001fe2000c101906 */
[----:B------:R-:W-:Y:S05]  /*0270*/  EXIT ;  /* 0x000000000000794d */ /* 0x000fea0003800000 */
.L_x_0:
[----:B------:R-:W-:-:S00]  /*0280*/  BRA `(.L_x_0) ;  /* 0xfffffffc00fc7947 */ /* 0x000fc0000383ffff */
[----:B------:R-:W-:-:S00]  /*0290*/  NOP ;  /* 0x0000000000007918 */ /* 0x000fc00000000000 */
        /* <DEDUP_REMOVED lines=14> */
.L_x_6:


//--------------------- .text._Z12transpose_v4ILi32EEvPKfPfii --------------------------
	.section	.text._Z12transpose_v4ILi32EEvPKfPfii,"ax",@progbits
	.align	128
        .global         _Z12transpose_v4ILi32EEvPKfPfii
        .type           _Z12transpose_v4ILi32EEvPKfPfii,@function
        .size           _Z12transpose_v4ILi32EEvPKfPfii,(.L_x_7 - _Z12transpose_v4ILi32EEvPKfPfii)
        .other          _Z12transpose_v4ILi32EEvPKfPfii,@"STO_CUDA_ENTRY STV_DEFAULT"
_Z12transpose_v4ILi32EEvPKfPfii:
.text._Z12transpose_v4ILi32EEvPKfPfii:
        /* <DEDUP_REMOVED lines=21> */
[----:B0-----:R-:W-:-:S05]  /*0150*/  @!P0 LEA R0, R5, R0, 0x18 ;  /* 0x0000000005008211 */ /* 0x001fca00078ec0ff */
[----:B------:R-:W-:-:S05]  /*0160*/  @!P0 IMAD R0, R8, 0x84, R0 ;  /* 0x0000008408008824 */ /* 0x000fca00078e0200 */
[----:B------:R-:W-:-:S05]  /*0170*/  @!P0 LEA R5, R6, R0, 0x2 ;  /* 0x0000000006058211 */ /* 0x000fca00078e10ff */
[----:B--2---:R0:W-:Y:S01]  /*0180*/  @!P0 STS [R5], R2 ;  /* 0x0000000205008388 */ /* 0x0041e20000000800 */
[----:B------:R-:W-:Y:S06]  /*0190*/  BAR.SYNC.DEFER_BLOCKING 0x0 ;  /* 0x0000000000007b1d */ /* 0x000fec0000010000 */
[----:B------:R-:W-:Y:S05]  /*01a0*/  @P1 EXIT ;  /* 0x000000000000194d */ /* 0x000fea0003800000 */
[----:B------:R-:W1:Y:S01]  /*01b0*/  S2R R3, SR_CgaCtaId ;  /* 0x0000000000037919 */ /* 0x000e620000008800 */
[----:B------:R-:W-:Y:S01]  /*01c0*/  MOV R0, 0x400 ;  /* 0x0000040000007802 */ /* 0x000fe20000000f00 */
[----:B------:R-:W-:-:S03]  /*01d0*/  IMAD R7, R7, UR6, R4 ;  /* 0x0000000607077c24 */ /* 0x000fc6000f8e0204 */
[----:B-1----:R-:W-:-:S05]  /*01e0*/  LEA R3, R3, R0, 0x18 ;  /* 0x0000000003037211 */ /* 0x002fca00078ec0ff */
[----:B------:R-:W-:Y:S02]  /*01f0*/  IMAD R0, R6, 0x84, R3 ;  /* 0x0000008406007824 */ /* 0x000fe400078e0203 */
[----:B0-----:R-:W0:Y:S02]  /*0200*/  LDC.64 R2, c[0x0][0x388] ;  /* 0x0000e200ff027b82 */ /* 0x001e240000000a00 */
[----:B------:R-:W-:-:S05]  /*0210*/  IMAD R0, R8, 0x4, R0 ;  /* 0x0000000408007824 */ /* 0x000fca00078e0200 */
[----:B------:R-:W1:Y:S01]  /*0220*/  LDS R5, [R0] ;  /* 0x0000000000057984 */ /* 0x000e620000000800 */
[----:B0-----:R-:W-:-:S05]  /*0230*/  IMAD.WIDE R2, R7, 0x4, R2 ;  /* 0x0000000407027825 */ /* 0x001fca00078e0202 */
[----:B-1----:R-:W-:Y:S01]  /*0240*/  STG.E desc[UR4][R2.64], R5 ;  /* 0x0000000502007986 */ /* 0x002fe2000c101904 */
[----:B------:R-:W-:Y:S05]  /*0250*/  EXIT ;  /* 0x000000000000794d */ /* 0x000fea0003800000 */
.L_x_1:
        /* <DEDUP_REMOVED lines=10> */
.L_x_7:


//--------------------- .text._Z12transpose_v3ILi32EEvPKfPfii --------------------------
	.section	.text._Z12transpose_v3ILi32EEvPKfPfii,"ax",@progbits
	.align	128
        .global         _Z12transpose_v3ILi32EEvPKfPfii
        .type           _Z12transpose_v3ILi32EEvPKfPfii,@function
        .size           _Z12transpose_v3ILi32EEvPKfPfii,(.L_x_8 - _Z12transpose_v3ILi32EEvPKfPfii)
        .other          _Z12transpose_v3ILi32EEvPKfPfii,@"STO_CUDA_ENTRY STV_DEFAULT"
_Z12transpose_v3ILi32EEvPKfPfii:
.text._Z12transpose_v3ILi32EEvPKfPfii:
        /* <DEDUP_REMOVED lines=21> */
[----:B0-----:R-:W-:-:S04]  /*0150*/  @!P0 LEA R0, R5, R0, 0x18 ;  /* 0x0000000005008211 */ /* 0x001fc800078ec0ff */
[----:B------:R-:W-:-:S05]  /*0160*/  @!P0 LEA R0, R8, R0, 0x7 ;  /* 0x0000000008008211 */ /* 0x000fca00078e38ff */
[----:B------:R-:W-:-:S05]  /*0170*/  @!P0 IMAD R5, R6, 0x4, R0 ;  /* 0x0000000406058824 */ /* 0x000fca00078e0200 */
[----:B--2---:R0:W-:Y:S01]  /*0180*/  @!P0 STS [R5], R2 ;  /* 0x0000000205008388 */ /* 0x0041e20000000800 */
[----:B------:R-:W-:Y:S06]  /*0190*/  BAR.SYNC.DEFER_BLOCKING 0x0 ;  /* 0x0000000000007b1d */ /* 0x000fec0000010000 */
[----:B------:R-:W-:Y:S05]  /*01a0*/  @P1 EXIT ;  /* 0x000000000000194d */ /* 0x000fea0003800000 */
[----:B------:R-:W1:Y:S01]  /*01b0*/  S2UR UR5, SR_CgaCtaId ;  /* 0x00000000000579c3 */ /* 0x000e620000008800 */
[----:B------:R-:W-:Y:S01]  /*01c0*/  UMOV UR4, 0x400 ;  /* 0x0000040000047882 */ /* 0x000fe20000000000 */
[----:B------:R-:W-:-:S06]  /*01d0*/  IMAD R7, R7, UR8, R4 ;  /* 0x0000000807077c24 */ /* 0x000fcc000f8e0204 */
        /* <DEDUP_REMOVED lines=8> */
.L_x_2:
        /* <DEDUP_REMOVED lines=10> */
.L_x_8:


//--------------------- .text._Z12transpose_v2PKfPfii --------------------------
	.section	.text._Z12transpose_v2PKfPfii,"ax",@progbits
	.align	128
        .global         _Z12transpose_v2PKfPfii
        .type           _Z12transpose_v2PKfPfii,@function
        .size           _Z12transpose_v2PKfPfii,(.L_x_9 - _Z12transpose_v2PKfPfii)
        .other          _Z12transpose_v2PKfPfii,@"STO_CUDA_ENTRY STV_DEFAULT"
_Z12transpose_v2PKfPfii:
.text._Z12transpose_v2PKfPfii:
[----:B------:R-:W-:Y:S01]  /*0000*/  LDC R1, c[0x0][0x37c] ;  /* 0x0000df00ff017b82 */ /* 0x000fe20000000800 */
[----:B------:R-:W0:Y:S07]  /*0010*/  S2R R3, SR_TID.X ;  /* 0x0000000000037919 */ /* 0x000e2e0000002100 */
[----:B------:R-:W0:Y:S01]  /*0020*/  S2UR UR4, SR_CTAID.X ;  /* 0x00000000000479c3 */ /* 0x000e220000002500 */
[----:B------:R-:W1:Y:S01]  /*0030*/  LDCU.64 UR6, c[0x0][0x390] ;  /* 0x00007200ff0677ac */ /* 0x000e620008000a00 */
[----:B------:R-:W2:Y:S06]  /*0040*/  S2R R2, SR_TID.Y ;  /* 0x0000000000027919 */ /* 0x000eac0000002200 */
[----:B------:R-:W0:Y:S08]  /*0050*/  LDC R0, c[0x0][0x360] ;  /* 0x0000d800ff007b82 */ /* 0x000e300000000800 */
[----:B------:R-:W2:Y:S08]  /*0060*/  S2UR UR5, SR_CTAID.Y ;  /* 0x00000000000579c3 */ /* 0x000eb00000002600 */
[----:B------:R-:W2:Y:S01]  /*0070*/  LDC R7, c[0x0][0x364] ;  /* 0x0000d900ff077b82 */ /* 0x000ea20000000800 */
[----:B0-----:R-:W-:-:S05]  /*0080*/  IMAD R0, R0, UR4, R3 ;  /* 0x0000000400007c24 */ /* 0x001fca000f8e0203 */
[----:B-1----:R-:W-:Y:S01]  /*0090*/  ISETP.GE.AND P0, PT, R0, UR7, PT ;  /* 0x0000000700007c0c */ /* 0x002fe2000bf06270 */
[----:B--2---:R-:W-:-:S05]  /*00a0*/  IMAD R7, R7, UR5, R2 ;  /* 0x0000000507077c24 */ /* 0x004fca000f8e0202 */
[----:B------:R-:W-:-:S13]  /*00b0*/  ISETP.GE.OR P0, PT, R7, UR6, P0 ;  /* 0x0000000607007c0c */ /* 0x000fda0008706670 */
[----:B------:R-:W-:Y:S05]  /*00c0*/  @P0 EXIT ;  /* 0x000000000000094d */ /* 0x000fea0003800000 */
[----:B------:R-:W0:Y:S01]  /*00d0*/  LDC.64 R2, c[0x0][0x380] ;  /* 0x0000e000ff027b82 */ /* 0x000e220000000a00 */
[----:B------:R-:W1:Y:S01]  /*00e0*/  LDCU.64 UR4, c[0x0][0x358] ;  /* 0x00006b00ff0477ac */ /* 0x000e620008000a00 */
[----:B------:R-:W-:-:S04]  /*00f0*/  IMAD R5, R7, UR7, R0 ;  /* 0x0000000707057c24 */ /* 0x000fc8000f8e0200 */
[----:B0-----:R-:W-:Y:S02]  /*0100*/  IMAD.WIDE R2, R5, 0x4, R2 ;  /* 0x0000000405027825 */ /* 0x001fe400078e0202 */
[----:B------:R-:W0:Y:S04]  /*0110*/  LDC.64 R4, c[0x0][0x388] ;  /* 0x0000e200ff047b82 */ /* 0x000e280000000a00 */
[----:B-1----:R-:W2:Y:S01]  /*0120*/  LDG.E.CONSTANT R3, desc[UR4][R2.64] ;  /* 0x0000000402037981 */ /* 0x002ea2000c1e9900 */
[----:B------:R-:W-:-:S04]  /*0130*/  IMAD R7, R0, UR6, R7 ;  /* 0x0000000600077c24 */ /* 0x000fc8000f8e0207 */
[----:B0-----:R-:W-:-:S05]  /*0140*/  IMAD.WIDE R4, R7, 0x4, R4 ;  /* 0x0000000407047825 */ /* 0x001fca00078e0204 */
[----:B--2---:R-:W-:Y:S01]  /*0150*/  STG.E desc[UR4][R4.64], R3 ;  /* 0x0000000304007986 */ /* 0x004fe2000c101904 */
[----:B------:R-:W-:Y:S05]  /*0160*/  EXIT ;  /* 0x000000000000794d */ /* 0x000fea0003800000 */
.L_x_3:
        /* <DEDUP_REMOVED lines=9> */
.L_x_9:


//--------------------- .text._Z12transpose_v1PKfPfii --------------------------
	.section	.text._Z12transpose_v1PKfPfii,"ax",@progbits
	.align	128
        .global         _Z12transpose_v1PKfPfii
        .type           _Z12transpose_v1PKfPfii,@function
        .size           _Z12transpose_v1PKfPfii,(.L_x_10 - _Z12transpose_v1PKfPfii)
        .other          _Z12transpose_v1PKfPfii,@"STO_CUDA_ENTRY STV_DEFAULT"
_Z12transpose_v1PKfPfii:
.text._Z12transpose_v1PKfPfii:
        /* <DEDUP_REMOVED lines=18> */
[----:B-1----:R-:W2:Y:S01]  /*0120*/  LDG.E R3, desc[UR4][R2.64] ;  /* 0x0000000402037981 */ /* 0x002ea2000c1e1900 */
[----:B------:R-:W-:-:S04]  /*0130*/  IMAD R7, R0, UR6, R7 ;  /* 0x0000000600077c24 */ /* 0x000fc8000f8e0207 */
[----:B0-----:R-:W-:-:S05]  /*0140*/  IMAD.WIDE R4, R7, 0x4, R4 ;  /* 0x0000000407047825 */ /* 0x001fca00078e0204 */
[----:B--2---:R-:W-:Y:S01]  /*0150*/  STG.E desc[UR4][R4.64], R3 ;  /* 0x0000000304007986 */ /* 0x004fe2000c101904 */
[----:B------:R-:W-:Y:S05]  /*0160*/  EXIT ;  /* 0x000000000000794d */ /* 0x000fea0003800000 */
.L_x_4:
        /* <DEDUP_REMOVED lines=9> */
.L_x_10:


//--------------------- .text._Z12transpose_v0PKfPfii --------------------------
	.section	.text._Z12transpose_v0PKfPfii,"ax",@progbits
	.align	128
        .global         _Z12transpose_v0PKfPfii
        .type           _Z12transpose_v0PKfPfii,@function
        .size           _Z12transpose_v0PKfPfii,(.L_x_11 - _Z12transpose_v0PKfPfii)
        .other          _Z12transpose_v0PKfPfii,@"STO_CUDA_ENTRY STV_DEFAULT"
_Z12transpose_v0PKfPfii:
.text._Z12transpose_v0PKfPfii:
[----:B------:R-:W-:Y:S01]  /*0000*/  LDC R1, c[0x0][0x37c] ;  /* 0x0000df00ff017b82 */ /* 0x000fe20000000800 */
[----:B------:R-:W0:Y:S07]  /*0010*/  S2R R2, SR_TID.Y ;  /* 0x0000000000027919 */ /* 0x000e2e0000002200 */
[----:B------:R-:W1:Y:S01]  /*0020*/  LDC R0, c[0x0][0x360] ;  /* 0x0000d800ff007b82 */ /* 0x000e620000000800 */
[----:B------:R-:W2:Y:S01]  /*0030*/  LDCU.64 UR6, c[0x0][0x390] ;  /* 0x00007200ff0677ac */ /* 0x000ea20008000a00 */
[----:B------:R-:W1:Y:S06]  /*0040*/  S2R R3, SR_TID.X ;  /* 0x0000000000037919 */ /* 0x000e6c0000002100 */
[----:B------:R-:W0:Y:S08]  /*0050*/  S2UR UR5, SR_CTAID.Y ;  /* 0x00000000000579c3 */ /* 0x000e300000002600 */
[----:B------:R-:W0:Y:S08]  /*0060*/  LDC R7, c[0x0][0x364] ;  /* 0x0000d900ff077b82 */ /* 0x000e300000000800 */
[----:B------:R-:W1:Y:S01]  /*0070*/  S2UR UR4, SR_CTAID.X ;  /* 0x00000000000479c3 */ /* 0x000e620000002500 */
[----:B0-----:R-:W-:-:S05]  /*0080*/  IMAD R7, R7, UR5, R2 ;  /* 0x0000000507077c24 */ /* 0x001fca000f8e0202 */
[----:B--2---:R-:W-:Y:S01]  /*0090*/  ISETP.GE.AND P0, PT, R7, UR7, PT ;  /* 0x0000000707007c0c */ /* 0x004fe2000bf06270 */
[----:B-1----:R-:W-:-:S05]  /*00a0*/  IMAD R0, R0, UR4, R3 ;  /* 0x0000000400007c24 */ /* 0x002fca000f8e0203 */
        /* <DEDUP_REMOVED lines=12> */
.L_x_5:
        /* <DEDUP_REMOVED lines=9> */
.L_x_11:


//--------------------- .nv.shared._Z12transpose_v5ILi32EEvPKfPfii --------------------------
	.section	.nv.shared._Z12transpose_v5ILi32EEvPKfPfii,"aw",@nobits
	.sectionflags	@""
	.align	4
.nv.shared._Z12transpose_v5ILi32EEvPKfPfii:
	.zero		5120


//--------------------- .nv.shared.reserved.0     --------------------------
	.section	.nv.shared.reserved.0,"aw",@nobits
	.weak		__nv_reservedSMEM_offset_0_alias
	.size		__nv_reservedSMEM_offset_0_alias, 0, 64
	.other		__nv_reservedSMEM_offset_0_alias,@"STO_CUDA_RESERVED_SHARED STV_DEFAULT"
__nv_reservedSMEM_offset_0_alias:
	.zero		0
	.zero		64


//--------------------- .nv.shared._Z12transpose_v4ILi32EEvPKfPfii --------------------------
	.section	.nv.shared._Z12transpose_v4ILi32EEvPKfPfii,"aw",@nobits
	.sectionflags	@""
	.align	4
.nv.shared._Z12transpose_v4ILi32EEvPKfPfii:
	.zero		5248


//--------------------- .nv.shared._Z12transpose_v3ILi32EEvPKfPfii --------------------------
	.section	.nv.shared._Z12transpose_v3ILi32EEvPKfPfii,"aw",@nobits
	.sectionflags	@""
	.align	4
.nv.shared._Z12transpose_v3ILi32EEvPKfPfii:
	.zero		5120


//--------------------- .nv.constant0._Z12transpose_v5ILi32EEvPKfPfii --------------------------
	.section	.nv.constant0._Z12transpose_v5ILi32EEvPKfPfii,"a",@progbits
	.sectionflags	@""
	.align	4
.nv.constant0._Z12transpose_v5ILi32EEvPKfPfii:
	.zero		920


//--------------------- .nv.constant0._Z12transpose_v4ILi32EEvPKfPfii --------------------------
	.section	.nv.constant0._Z12transpose_v4ILi32EEvPKfPfii,"a",@progbits
	.sectionflags	@""
	.align	4
.nv.constant0._Z12transpose_v4ILi32EEvPKfPfii:
	.zero		920


//--------------------- .nv.constant0._Z12transpose_v3ILi32EEvPKfPfii --------------------------
	.section	.nv.constant0._Z12transpose_v3ILi32EEvPKfPfii,"a",@progbits
	.sectionflags	@""
	.align	4
.nv.constant0._Z12transpose_v3ILi32EEvPKfPfii:
	.zero		920


//--------------------- .nv.constant0._Z12transpose_v2PKfPfii --------------------------
	.section	.nv.constant0._Z12transpose_v2PKfPfii,"a",@progbits
	.sectionflags	@""
	.align	4
.nv.constant0._Z12transpose_v2PKfPfii:
	.zero		920


//--------------------- .nv.constant0._Z12transpose_v1PKfPfii --------------------------
	.section	.nv.constant0._Z12transpose_v1PKfPfii,"a",@progbits
	.sectionflags	@""
	.align	4
.nv.constant0._Z12transpose_v1PKfPfii:
	.zero		920


//--------------------- .nv.constant0._Z12transpose_v0PKfPfii --------------------------
	.section	.nv.constant0._Z12transpose_v0PKfPfii,"a",@progbits
	.sectionflags	@""
	.align	4
.nv.constant0._Z12transpose_v0PKfPfii:
	.zero		920


//--------------------- SYMBOLS --------------------------

	.type		.nv.reservedSmem.offset0,@object
	.size		.nv.reservedSmem.offset0,0x4
	.type		.nv.reservedSmem.cap,@object
	.size		.nv.reservedSmem.cap,0x4
